//
// Generated by NVIDIA NVVM Compiler
//
// Compiler Build ID: CL-36424714
// Cuda compilation tools, release 13.0, V13.0.88
// Based on NVVM 20.0.0
//

.version 9.0
.target sm_100
.address_size 64

	// .globl	_Z15kernel_multiplyPiS_S_i

.visible .entry _Z15kernel_multiplyPiS_S_i(
	.param .u64 .ptr .align 1 _Z15kernel_multiplyPiS_S_i_param_0,
	.param .u64 .ptr .align 1 _Z15kernel_multiplyPiS_S_i_param_1,
	.param .u64 .ptr .align 1 _Z15kernel_multiplyPiS_S_i_param_2,
	.param .u32 _Z15kernel_multiplyPiS_S_i_param_3
)
{
	.reg .pred 	%p<10>;
	.reg .b32 	%r<105>;
	.reg .b64 	%rd<67>;

	ld.param.u64 	%rd14, [_Z15kernel_multiplyPiS_S_i_param_0];
	ld.param.u64 	%rd15, [_Z15kernel_multiplyPiS_S_i_param_1];
	ld.param.u32 	%r30, [_Z15kernel_multiplyPiS_S_i_param_3];
	cvta.to.global.u64 	%rd1, %rd15;
	cvta.to.global.u64 	%rd2, %rd14;
	mov.u32 	%r31, %ntid.y;
	mov.u32 	%r32, %ctaid.y;
	mov.u32 	%r33, %tid.y;
	mad.lo.s32 	%r1, %r31, %r32, %r33;
	mov.u32 	%r34, %ntid.x;
	mov.u32 	%r35, %ctaid.x;
	mov.u32 	%r36, %tid.x;
	mad.lo.s32 	%r2, %r34, %r35, %r36;
	max.s32 	%r37, %r1, %r2;
	setp.ge.s32 	%p1, %r37, %r30;
	@%p1 bra 	$L__BB0_13;
	mul.lo.s32 	%r3, %r30, %r1;
	and.b32  	%r4, %r30, 7;
	setp.lt.u32 	%p2, %r30, 8;
	mov.b32 	%r99, 0;
	mov.u32 	%r104, %r99;
	@%p2 bra 	$L__BB0_4;
	and.b32  	%r99, %r30, 2147483640;
	neg.s32 	%r93, %r99;
	mul.wide.s32 	%rd16, %r30, 4;
	add.s64 	%rd3, %rd1, %rd16;
	shl.b32 	%r7, %r30, 3;
	mul.wide.s32 	%rd17, %r30, 8;
	add.s64 	%rd4, %rd1, %rd17;
	mul.wide.s32 	%rd18, %r30, 12;
	add.s64 	%rd5, %rd1, %rd18;
	mul.wide.s32 	%rd19, %r30, 16;
	add.s64 	%rd6, %rd1, %rd19;
	mul.wide.s32 	%rd20, %r30, 20;
	add.s64 	%rd7, %rd1, %rd20;
	mul.wide.s32 	%rd21, %r30, 24;
	add.s64 	%rd8, %rd1, %rd21;
	mul.wide.s32 	%rd22, %r30, 28;
	add.s64 	%rd9, %rd1, %rd22;
	mul.wide.u32 	%rd23, %r3, 4;
	add.s64 	%rd24, %rd23, %rd2;
	add.s64 	%rd66, %rd24, 16;
	mov.b32 	%r104, 0;
	mov.u32 	%r92, %r2;
$L__BB0_3:
	.pragma "nounroll";
	mul.wide.s32 	%rd25, %r92, 4;
	add.s64 	%rd26, %rd3, %rd25;
	add.s64 	%rd27, %rd4, %rd25;
	add.s64 	%rd28, %rd5, %rd25;
	add.s64 	%rd29, %rd6, %rd25;
	add.s64 	%rd30, %rd7, %rd25;
	add.s64 	%rd31, %rd8, %rd25;
	add.s64 	%rd32, %rd9, %rd25;
	add.s64 	%rd33, %rd1, %rd25;
	ld.global.u32 	%r41, [%rd66+-16];
	ld.global.u32 	%r42, [%rd33];
	mad.lo.s32 	%r43, %r42, %r41, %r104;
	ld.global.u32 	%r44, [%rd66+-12];
	ld.global.u32 	%r45, [%rd26];
	mad.lo.s32 	%r46, %r45, %r44, %r43;
	ld.global.u32 	%r47, [%rd66+-8];
	ld.global.u32 	%r48, [%rd27];
	mad.lo.s32 	%r49, %r48, %r47, %r46;
	ld.global.u32 	%r50, [%rd66+-4];
	ld.global.u32 	%r51, [%rd28];
	mad.lo.s32 	%r52, %r51, %r50, %r49;
	ld.global.u32 	%r53, [%rd66];
	ld.global.u32 	%r54, [%rd29];
	mad.lo.s32 	%r55, %r54, %r53, %r52;
	ld.global.u32 	%r56, [%rd66+4];
	ld.global.u32 	%r57, [%rd30];
	mad.lo.s32 	%r58, %r57, %r56, %r55;
	ld.global.u32 	%r59, [%rd66+8];
	ld.global.u32 	%r60, [%rd31];
	mad.lo.s32 	%r61, %r60, %r59, %r58;
	ld.global.u32 	%r62, [%rd66+12];
	ld.global.u32 	%r63, [%rd32];
	mad.lo.s32 	%r104, %r63, %r62, %r61;
	add.s32 	%r93, %r93, 8;
	add.s32 	%r92, %r92, %r7;
	add.s64 	%rd66, %rd66, 32;
	setp.ne.s32 	%p3, %r93, 0;
	@%p3 bra 	$L__BB0_3;
$L__BB0_4:
	setp.eq.s32 	%p4, %r4, 0;
	@%p4 bra 	$L__BB0_12;
	and.b32  	%r17, %r30, 3;
	setp.lt.u32 	%p5, %r4, 4;
	@%p5 bra 	$L__BB0_7;
	add.s32 	%r65, %r99, %r3;
	mul.wide.u32 	%rd34, %r65, 4;
	add.s64 	%rd35, %rd2, %rd34;
	ld.global.u32 	%r66, [%rd35];
	mad.lo.s32 	%r67, %r99, %r30, %r2;
	mul.wide.s32 	%rd36, %r67, 4;
	add.s64 	%rd37, %rd1, %rd36;
	ld.global.u32 	%r68, [%rd37];
	mad.lo.s32 	%r69, %r68, %r66, %r104;
	cvt.u64.u32 	%rd38, %r3;
	cvt.u64.u32 	%rd39, %r99;
	add.s64 	%rd40, %rd39, %rd38;
	shl.b64 	%rd41, %rd40, 2;
	add.s64 	%rd42, %rd2, %rd41;
	ld.global.u32 	%r70, [%rd42+4];
	mul.wide.s32 	%rd43, %r30, 4;
	add.s64 	%rd44, %rd37, %rd43;
	ld.global.u32 	%r71, [%rd44];
	mad.lo.s32 	%r72, %r71, %r70, %r69;
	ld.global.u32 	%r73, [%rd42+8];
	add.s64 	%rd45, %rd44, %rd43;
	ld.global.u32 	%r74, [%rd45];
	mad.lo.s32 	%r75, %r74, %r73, %r72;
	ld.global.u32 	%r76, [%rd42+12];
	add.s64 	%rd46, %rd45, %rd43;
	ld.global.u32 	%r77, [%rd46];
	mad.lo.s32 	%r104, %r77, %r76, %r75;
	add.s32 	%r99, %r99, 4;
$L__BB0_7:
	setp.eq.s32 	%p6, %r17, 0;
	@%p6 bra 	$L__BB0_12;
	setp.eq.s32 	%p7, %r17, 1;
	@%p7 bra 	$L__BB0_10;
	add.s32 	%r79, %r99, %r3;
	mul.wide.u32 	%rd47, %r79, 4;
	add.s64 	%rd48, %rd2, %rd47;
	ld.global.u32 	%r80, [%rd48];
	mad.lo.s32 	%r81, %r99, %r30, %r2;
	mul.wide.s32 	%rd49, %r81, 4;
	add.s64 	%rd50, %rd1, %rd49;
	ld.global.u32 	%r82, [%rd50];
	mad.lo.s32 	%r83, %r82, %r80, %r104;
	cvt.u64.u32 	%rd51, %r3;
	cvt.u64.u32 	%rd52, %r99;
	add.s64 	%rd53, %rd52, %rd51;
	shl.b64 	%rd54, %rd53, 2;
	add.s64 	%rd55, %rd2, %rd54;
	ld.global.u32 	%r84, [%rd55+4];
	mul.wide.s32 	%rd56, %r30, 4;
	add.s64 	%rd57, %rd50, %rd56;
	ld.global.u32 	%r85, [%rd57];
	mad.lo.s32 	%r104, %r85, %r84, %r83;
	add.s32 	%r99, %r99, 2;
$L__BB0_10:
	and.b32  	%r86, %r30, 1;
	setp.eq.b32 	%p8, %r86, 1;
	not.pred 	%p9, %p8;
	@%p9 bra 	$L__BB0_12;
	add.s32 	%r87, %r99, %r3;
	mul.wide.u32 	%rd58, %r87, 4;
	add.s64 	%rd59, %rd2, %rd58;
	ld.global.u32 	%r88, [%rd59];
	mad.lo.s32 	%r89, %r99, %r30, %r2;
	mul.wide.s32 	%rd60, %r89, 4;
	add.s64 	%rd61, %rd1, %rd60;
	ld.global.u32 	%r90, [%rd61];
	mad.lo.s32 	%r104, %r90, %r88, %r104;
$L__BB0_12:
	ld.param.u64 	%rd65, [_Z15kernel_multiplyPiS_S_i_param_2];
	bar.sync 	0;
	add.s32 	%r91, %r3, %r2;
	cvta.to.global.u64 	%rd62, %rd65;
	mul.wide.s32 	%rd63, %r91, 4;
	add.s64 	%rd64, %rd62, %rd63;
	st.global.u32 	[%rd64], %r104;
$L__BB0_13:
	ret;

}


// ===== COMPILED SASS (sm_100) =====

	.target	sm_100

	.elftype	@"ET_EXEC"


//--------------------- .note.nv.tkinfo           --------------------------
	.section	.note.nv.tkinfo,"",@"SHT_NOTE"
	.sectionflags	@"SHF_NOTE_NV_TKINFO"
	.tkinfo
        /*0018*/ 	.word	0x00000002
        /*0030*/ 	.string	""
        /*0030*/ 	.string	"ptxas"
        /*0030*/ 	.string	"Cuda compilation tools, release 13.0, V13.0.88"
        /*0030*/ 	.string	"Build cuda_13.0.r13.0/compiler.36424714_0"
        /*0030*/ 	.string	"-arch sm_100 -m 64 "



//--------------------- .note.nv.cuinfo           --------------------------
	.section	.note.nv.cuinfo,"",@"SHT_NOTE"
	.sectionflags	@"SHF_NOTE_NV_CUINFO"
        /*0018*/ 	.short	0x0002
        /*001a*/ 	.short	0x0064
        /*001c*/ 	.short	0x0082
	.zero		2


//--------------------- .nv.info                  --------------------------
	.section	.nv.info,"",@"SHT_CUDA_INFO"
	.align	4


	//----- nvinfo : EIATTR_REGCOUNT
	.align		4
        /*0000*/ 	.byte	0x04, 0x2f
        /*0002*/ 	.short	(.L_1 - .L_0)
	.align		4
.L_0:
        /*0004*/ 	.word	index@(_Z15kernel_multiplyPiS_S_i)
        /*0008*/ 	.word	0x0000001e


	//----- nvinfo : EIATTR_FRAME_SIZE
	.align		4
.L_1:
        /*000c*/ 	.byte	0x04, 0x11
        /*000e*/ 	.short	(.L_3 - .L_2)
	.align		4
.L_2:
        /*0010*/ 	.word	index@(_Z15kernel_multiplyPiS_S_i)
        /*0014*/ 	.word	0x00000000


	//----- nvinfo : EIATTR_MIN_STACK_SIZE
	.align		4
.L_3:
        /*0018*/ 	.byte	0x04, 0x12
        /*001a*/ 	.short	(.L_5 - .L_4)
	.align		4
.L_4:
        /*001c*/ 	.word	index@(_Z15kernel_multiplyPiS_S_i)
        /*0020*/ 	.word	0x00000000
.L_5:


//--------------------- .nv.compat                --------------------------
	.section	.nv.compat,"",@"SHT_CUDA_COMPAT_INFO"
	.align	4
        /*0000*/ 	.byte	0x02, 0x09, 0x00, 0x00, 0x02, 0x02, 0x01, 0x00, 0x02, 0x05, 0x05, 0x00, 0x03, 0x07, 0x01, 0x01
        /*0010*/ 	.byte	0x02, 0x03, 0x00, 0x00, 0x02, 0x06, 0x01, 0x00, 0x04, 0x0b, 0x08, 0x00, 0x09, 0x00, 0x00, 0x00
        /*0020*/ 	.byte	0x00, 0x00, 0x00, 0x00


//--------------------- .nv.info._Z15kernel_multiplyPiS_S_i --------------------------
	.section	.nv.info._Z15kernel_multiplyPiS_S_i,"",@"SHT_CUDA_INFO"
	.sectionflags	@""
	.align	4


	//----- nvinfo : EIATTR_CUDA_API_VERSION
	.align		4
        /*0000*/ 	.byte	0x04, 0x37
        /*0002*/ 	.short	(.L_7 - .L_6)
.L_6:
        /*0004*/ 	.word	0x00000082


	//----- nvinfo : EIATTR_KPARAM_INFO
	.align		4
.L_7:
        /*0008*/ 	.byte	0x04, 0x17
        /*000a*/ 	.short	(.L_9 - .L_8)
.L_8:
        /*000c*/ 	.word	0x00000000
        /*0010*/ 	.short	0x0003
        /*0012*/ 	.short	0x0018
        /*0014*/ 	.byte	0x00, 0xf0, 0x11, 0x00


	//----- nvinfo : EIATTR_KPARAM_INFO
	.align		4
.L_9:
        /*0018*/ 	.byte	0x04, 0x17
        /*001a*/ 	.short	(.L_11 - .L_10)
.L_10:
        /*001c*/ 	.word	0x00000000
        /*0020*/ 	.short	0x0002
        /*0022*/ 	.short	0x0010
        /*0024*/ 	.byte	0x00, 0xf5, 0x21, 0x00


	//----- nvinfo : EIATTR_KPARAM_INFO
	.align		4
.L_11:
        /*0028*/ 	.byte	0x04, 0x17
        /*002a*/ 	.short	(.L_13 - .L_12)
.L_12:
        /*002c*/ 	.word	0x00000000
        /*0030*/ 	.short	0x0001
        /*0032*/ 	.short	0x0008
        /*0034*/ 	.byte	0x00, 0xf5, 0x21, 0x00


	//----- nvinfo : EIATTR_KPARAM_INFO
	.align		4
.L_13:
        /*0038*/ 	.byte	0x04, 0x17
        /*003a*/ 	.short	(.L_15 - .L_14)
.L_14:
        /*003c*/ 	.word	0x00000000
        /*0040*/ 	.short	0x0000
        /*0042*/ 	.short	0x0000
        /*0044*/ 	.byte	0x00, 0xf5, 0x21, 0x00


	//----- nvinfo : EIATTR_SPARSE_MMA_MASK
	.align		4
.L_15:
        /*0048*/ 	.byte	0x03, 0x50
        /*004a*/ 	.short	0x0000


	//----- nvinfo : EIATTR_MAXREG_COUNT
	.align		4
        /*004c*/ 	.byte	0x03, 0x1b
        /*004e*/ 	.short	0x00ff


	//----- nvinfo : EIATTR_NUM_BARRIERS
	.align		4
        /*0050*/ 	.byte	0x02, 0x4c
        /*0052*/ 	.byte	0x01
	.zero		1


	//----- nvinfo : EIATTR_MERCURY_ISA_VERSION
	.align		4
        /*0054*/ 	.byte	0x03, 0x5f
        /*0056*/ 	.short	0x0101


	//----- nvinfo : EIATTR_VRC_CTA_INIT_COUNT
	.align		4
        /*0058*/ 	.byte	0x02, 0x4a
	.zero		1
	.zero		1


	//----- nvinfo : EIATTR_EXIT_INSTR_OFFSETS
	.align		4
        /*005c*/ 	.byte	0x04, 0x1c
        /*005e*/ 	.short	(.L_17 - .L_16)


	//   ....[0]....
.L_16:
        /*0060*/ 	.word	0x000000c0


	//   ....[1]....
        /*0064*/ 	.word	0x00000aa0


	//----- nvinfo : EIATTR_CBANK_PARAM_SIZE
	.align		4
.L_17:
        /*0068*/ 	.byte	0x03, 0x19
        /*006a*/ 	.short	0x001c


	//----- nvinfo : EIATTR_PARAM_CBANK
	.align		4
        /*006c*/ 	.byte	0x04, 0x0a
        /*006e*/ 	.short	(.L_19 - .L_18)
	.align		4
.L_18:
        /*0070*/ 	.word	index@(.nv.constant0._Z15kernel_multiplyPiS_S_i)
        /*0074*/ 	.short	0x0380
        /*0076*/ 	.short	0x001c


	//----- nvinfo : EIATTR_SW_WAR
	.align		4
.L_19:
        /*0078*/ 	.byte	0x04, 0x36
        /*007a*/ 	.short	(.L_21 - .L_20)
.L_20:
        /*007c*/ 	.word	0x00000008
.L_21:


//--------------------- .nv.callgraph             --------------------------
	.section	.nv.callgraph,"",@"SHT_CUDA_CALLGRAPH"
	.align	4
	.sectionentsize	8
	.align		4
        /*0000*/ 	.word	0x00000000
	.align		4
        /*0004*/ 	.word	0xffffffff
	.align		4
        /*0008*/ 	.word	0x00000000
	.align		4
        /*000c*/ 	.word	0xfffffffe
	.align		4
        /*0010*/ 	.word	0x00000000
	.align		4
        /*0014*/ 	.word	0xfffffffd
	.align		4
        /*0018*/ 	.word	0x00000000
	.align		4
        /*001c*/ 	.word	0xfffffffc


//--------------------- .text._Z15kernel_multiplyPiS_S_i --------------------------
	.section	.text._Z15kernel_multiplyPiS_S_i,"ax",@progbits
	.align	128
        .global         _Z15kernel_multiplyPiS_S_i
        .type           _Z15kernel_multiplyPiS_S_i,@function
        .size           _Z15kernel_multiplyPiS_S_i,(.L_x_5 - _Z15kernel_multiplyPiS_S_i)
        .other          _Z15kernel_multiplyPiS_S_i,@"STO_CUDA_ENTRY STV_DEFAULT"
_Z15kernel_multiplyPiS_S_i:
.text._Z15kernel_multiplyPiS_S_i:
[----:B------:R-:W-:Y:S01]  /*0000*/  LDC R1, c[0x0][0x37c] ;  /* 0x0000df00ff017b82 */ /* 0x000fe20000000800 */
[----:B------:R-:W0:Y:S01]  /*0010*/  S2R R13, SR_CTAID.Y ;  /* 0x00000000000d7919 */ /* 0x000e220000002600 */
[----:B------:R-:W0:Y:S01]  /*0020*/  LDCU UR4, c[0x0][0x364] ;  /* 0x00006c80ff0477ac */ /* 0x000e220008000800 */
[----:B------:R-:W0:Y:S01]  /*0030*/  S2R R0, SR_TID.Y ;  /* 0x0000000000007919 */ /* 0x000e220000002200 */
[----:B------:R-:W1:Y:S01]  /*0040*/  LDCU UR5, c[0x0][0x360] ;  /* 0x00006c00ff0577ac */ /* 0x000e620008000800 */
[----:B------:R-:W1:Y:S01]  /*0050*/  S2R R2, SR_CTAID.X ;  /* 0x0000000000027919 */ /* 0x000e620000002500 */
[----:B------:R-:W2:Y:S01]  /*0060*/  LDCU UR20, c[0x0][0x398] ;  /* 0x00007300ff1477ac */ /* 0x000ea20008000800 */
[----:B------:R-:W1:Y:S01]  /*0070*/  S2R R3, SR_TID.X ;  /* 0x0000000000037919 */ /* 0x000e620000002100 */
[----:B0-----:R-:W-:Y:S02]  /*0080*/  IMAD R13, R13, UR4, R0 ;  /* 0x000000040d0d7c24 */ /* 0x001fe4000f8e0200 */
[----:B-1----:R-:W-:-:S05]  /*0090*/  IMAD R0, R2, UR5, R3 ;  /* 0x0000000502007c24 */ /* 0x002fca000f8e0203 */
[----:B------:R-:W-:-:S04]  /*00a0*/  VIMNMX R2, PT, PT, R13, R0, !PT ;  /* 0x000000000d027248 */ /* 0x000fc80007fe0100 */
[----:B--2---:R-:W-:-:S13]  /*00b0*/  ISETP.GE.AND P0, PT, R2, UR20, PT ;  /* 0x0000001402007c0c */ /* 0x004fda000bf06270 */
[----:B------:R-:W-:Y:S05]  /*00c0*/  @P0 EXIT ;  /* 0x000000000000094d */ /* 0x000fea0003800000 */
[----:B------:R-:W-:Y:S01]  /*00d0*/  UISETP.GE.U32.AND UP0, UPT, UR20, 0x8, UPT ;  /* 0x000000081400788c */ /* 0x000fe2000bf06070 */
[----:B------:R-:W-:Y:S02]  /*00e0*/  HFMA2 R12, -RZ, RZ, 0, 0 ;  /* 0x00000000ff0c7431 */ /* 0x000fe400000001ff */
[----:B------:R-:W-:Y:S01]  /*00f0*/  IMAD R13, R13, UR20, RZ ;  /* 0x000000140d0d7c24 */ /* 0x000fe2000f8e02ff */
[----:B------:R-:W-:Y:S01]  /*0100*/  UMOV UR4, URZ ;  /* 0x000000ff00047c82 */ /* 0x000fe20008000000 */
[----:B------:R-:W0:Y:S04]  /*0110*/  LDCU.64 UR18, c[0x0][0x358] ;  /* 0x00006b00ff1277ac */ /* 0x000e280008000a00 */
[----:B------:R-:W-:Y:S05]  /*0120*/  BRA.U !UP0, `(.L_x_0) ;  /* 0x0000000508047547 */ /* 0x000fea000b800000 */
[----:B------:R-:W1:Y:S01]  /*0130*/  LDCU.128 UR24, c[0x0][0x380] ;  /* 0x00007000ff1877ac */ /* 0x000e620008000c00 */
[----:B------:R-:W-:Y:S02]  /*0140*/  MOV R12, RZ ;  /* 0x000000ff000c7202 */ /* 0x000fe40000000f00 */
[----:B------:R-:W-:Y:S01]  /*0150*/  MOV R14, R0 ;  /* 0x00000000000e7202 */ /* 0x000fe20000000f00 */
[----:B------:R-:W-:-:S04]  /*0160*/  ULOP3.LUT UR4, UR20, 0x7ffffff8, URZ, 0xc0, !UPT ;  /* 0x7ffffff814047892 */ /* 0x000fc8000f8ec0ff */
[----:B------:R-:W-:Y:S01]  /*0170*/  UIADD3 UR5, UPT, UPT, -UR4, URZ, URZ ;  /* 0x000000ff04057290 */ /* 0x000fe2000fffe1ff */
[----:B-1----:R-:W-:Y:S01]  /*0180*/  MOV R2, UR24 ;  /* 0x0000001800027c02 */ /* 0x002fe20008000f00 */
[----:B------:R-:W-:Y:S01]  /*0190*/  UIMAD.WIDE UR6, UR20, 0x8, UR26 ;  /* 0x00000008140678a5 */ /* 0x000fe2000f8e021a */
[----:B------:R-:W-:Y:S01]  /*01a0*/  MOV R3, UR25 ;  /* 0x0000001900037c02 */ /* 0x000fe20008000f00 */
[----:B------:R-:W-:Y:S02]  /*01b0*/  UIMAD.WIDE UR8, UR20, 0xc, UR26 ;  /* 0x0000000c140878a5 */ /* 0x000fe4000f8e021a */
[----:B------:R-:W-:Y:S01]  /*01c0*/  UIMAD.WIDE UR10, UR20, 0x10, UR26 ;  /* 0x00000010140a78a5 */ /* 0x000fe2000f8e021a */
[----:B------:R-:W-:Y:S01]  /*01d0*/  IMAD.WIDE.U32 R2, R13, 0x4, R2 ;  /* 0x000000040d027825 */ /* 0x000fe200078e0002 */
[----:B------:R-:W-:Y:S02]  /*01e0*/  UIMAD.WIDE UR12, UR20, 0x14, UR26 ;  /* 0x00000014140c78a5 */ /* 0x000fe4000f8e021a */
[----:B------:R-:W-:Y:S01]  /*01f0*/  UIMAD.WIDE UR14, UR20, 0x18, UR26 ;  /* 0x00000018140e78a5 */ /* 0x000fe2000f8e021a */
[----:B------:R-:W-:Y:S01]  /*0200*/  IADD3 R2, P0, PT, R2, 0x10, RZ ;  /* 0x0000001002027810 */ /* 0x000fe20007f1e0ff */
[----:B------:R-:W-:-:S03]  /*0210*/  UIMAD.WIDE UR16, UR20, 0x1c, UR26 ;  /* 0x0000001c141078a5 */ /* 0x000fc6000f8e021a */
[----:B------:R-:W-:-:S09]  /*0220*/  IADD3.X R3, PT, PT, RZ, R3, RZ, P0, !PT ;  /* 0x00000003ff037210 */ /* 0x000fd200007fe4ff */
.L_x_1:
[----:B------:R-:W-:Y:S01]  /*0230*/  UIMAD.WIDE UR22, UR20, 0x4, UR26 ;  /* 0x00000004141678a5 */ /* 0x000fe2000f8e021a */
[----:B------:R-:W-:Y:S02]  /*0240*/  IMAD.MOV.U32 R23, RZ, RZ, 0x4 ;  /* 0x00000004ff177424 */ /* 0x000fe400078e00ff */
[----:B------:R-:W-:Y:S01]  /*0250*/  HFMA2 R11, -RZ, RZ, 0, 2.384185791015625e-07 ;  /* 0x00000004ff0b7431 */ /* 0x000fe200000001ff */
[----:B------:R-:W-:Y:S01]  /*0260*/  MOV R25, 0x4 ;  /* 0x0000000400197802 */ /* 0x000fe20000000f00 */
[----:B0-----:R-:W2:Y:S01]  /*0270*/  LDG.E R21, desc[UR18][R2.64+-0x10] ;  /* 0xfffff01202157981 */ /* 0x001ea2000c1e1900 */
[C---:B------:R-:W-:Y:S01]  /*0280*/  IMAD.WIDE R22, R14.reuse, R23, UR26 ;  /* 0x0000001a0e167e25 */ /* 0x040fe2000f8e0217 */
[----:B------:R-:W-:Y:S02]  /*0290*/  MOV R8, UR22 ;  /* 0x0000001600087c02 */ /* 0x000fe40008000f00 */
[----:B------:R-:W-:Y:S01]  /*02a0*/  MOV R9, UR23 ;  /* 0x0000001700097c02 */ /* 0x000fe20008000f00 */
[----:B------:R-:W3:Y:S02]  /*02b0*/  LDG.E R19, desc[UR18][R2.64+-0xc] ;  /* 0xfffff41202137981 */ /* 0x000ee4000c1e1900 */
[----:B------:R-:W-:-:S02]  /*02c0*/  IMAD.WIDE R8, R14, 0x4, R8 ;  /* 0x000000040e087825 */ /* 0x000fc400078e0208 */
[----:B------:R-:W2:Y:S01]  /*02d0*/  LDG.E R22, desc[UR18][R22.64] ;  /* 0x0000001216167981 */ /* 0x000ea2000c1e1900 */
[----:B------:R-:W-:Y:S01]  /*02e0*/  MOV R5, 0x4 ;  /* 0x0000000400057802 */ /* 0x000fe20000000f00 */
[C---:B------:R-:W-:Y:S02]  /*02f0*/  IMAD.WIDE R24, R14.reuse, R25, UR6 ;  /* 0x000000060e187e25 */ /* 0x040fe4000f8e0219 */
[----:B------:R0:W3:Y:S02]  /*0300*/  LDG.E R20, desc[UR18][R8.64] ;  /* 0x0000001208147981 */ /* 0x0000e4000c1e1900 */
[----:B------:R-:W-:Y:S02]  /*0310*/  IMAD.WIDE R10, R14, R11, UR8 ;  /* 0x000000080e0a7e25 */ /* 0x000fe4000f8e020b */
[----:B------:R-:W4:Y:S04]  /*0320*/  LDG.E R18, desc[UR18][R24.64] ;  /* 0x0000001218127981 */ /* 0x000f28000c1e1900 */
[----:B------:R-:W4:Y:S01]  /*0330*/  LDG.E R17, desc[UR18][R2.64+-0x8] ;  /* 0xfffff81202117981 */ /* 0x000f22000c1e1900 */
[----:B0-----:R-:W-:-:S02]  /*0340*/  HFMA2 R9, -RZ, RZ, 0, 2.384185791015625e-07 ;  /* 0x00000004ff097431 */ /* 0x001fc400000001ff */
[----:B------:R-:W-:Y:S01]  /*0350*/  IMAD.MOV.U32 R7, RZ, RZ, 0x4 ;  /* 0x00000004ff077424 */ /* 0x000fe200078e00ff */
[----:B------:R0:W5:Y:S01]  /*0360*/  LDG.E R16, desc[UR18][R10.64] ;  /* 0x000000120a107981 */ /* 0x000162000c1e1900 */
[----:B------:R-:W-:-:S03]  /*0370*/  IMAD.WIDE R4, R14, R5, UR10 ;  /* 0x0000000a0e047e25 */ /* 0x000fc6000f8e0205 */
[----:B------:R-:W5:Y:S01]  /*0380*/  LDG.E R15, desc[UR18][R2.64+-0x4] ;  /* 0xfffffc12020f7981 */ /* 0x000f62000c1e1900 */
[C---:B------:R-:W-:Y:S01]  /*0390*/  IMAD.WIDE R6, R14.reuse, R7, UR12 ;  /* 0x0000000c0e067e25 */ /* 0x040fe2000f8e0207 */
[----:B------:R-:W-:Y:S02]  /*03a0*/  MOV R27, 0x4 ;  /* 0x00000004001b7802 */ /* 0x000fe40000000f00 */
[----:B------:R1:W5:Y:S01]  /*03b0*/  LDG.E R4, desc[UR18][R4.64] ;  /* 0x0000001204047981 */ /* 0x000362000c1e1900 */
[----:B------:R-:W-:-:S03]  /*03c0*/  IMAD.WIDE R8, R14, R9, UR14 ;  /* 0x0000000e0e087e25 */ /* 0x000fc6000f8e0209 */
[----:B------:R-:W5:Y:S01]  /*03d0*/  LDG.E R23, desc[UR18][R2.64] ;  /* 0x0000001202177981 */ /* 0x000f62000c1e1900 */
[----:B0-----:R-:W-:-:S03]  /*03e0*/  IMAD.WIDE R10, R14, R27, UR16 ;  /* 0x000000100e0a7e25 */ /* 0x001fc6000f8e021b */
[----:B------:R-:W5:Y:S04]  /*03f0*/  LDG.E R7, desc[UR18][R6.64] ;  /* 0x0000001206077981 */ /* 0x000f68000c1e1900 */
[----:B------:R-:W5:Y:S04]  /*0400*/  LDG.E R24, desc[UR18][R2.64+0x4] ;  /* 0x0000041202187981 */ /* 0x000f68000c1e1900 */
[----:B------:R-:W5:Y:S04]  /*0410*/  LDG.E R8, desc[UR18][R8.64] ;  /* 0x0000001208087981 */ /* 0x000f68000c1e1900 */
[----:B------:R-:W5:Y:S04]  /*0420*/  LDG.E R25, desc[UR18][R2.64+0x8] ;  /* 0x0000081202197981 */ /* 0x000f68000c1e1900 */
[----:B------:R-:W5:Y:S04]  /*0430*/  LDG.E R10, desc[UR18][R10.64] ;  /* 0x000000120a0a7981 */ /* 0x000f68000c1e1900 */
[----:B------:R0:W5:Y:S01]  /*0440*/  LDG.E R27, desc[UR18][R2.64+0xc] ;  /* 0x00000c12021b7981 */ /* 0x000162000c1e1900 */
[----:B------:R-:W-:-:S04]  /*0450*/  UIADD3 UR5, UPT, UPT, UR5, 0x8, URZ ;  /* 0x0000000805057890 */ /* 0x000fc8000fffe0ff */
[----:B------:R-:W-:Y:S01]  /*0460*/  UISETP.NE.AND UP0, UPT, UR5, URZ, UPT ;  /* 0x000000ff0500728c */ /* 0x000fe2000bf05270 */
[----:B-1----:R-:W-:Y:S02]  /*0470*/  MOV R5, UR20 ;  /* 0x0000001400057c02 */ /* 0x002fe40008000f00 */
[----:B0-----:R-:W-:Y:S02]  /*0480*/  IADD3 R2, P0, PT, R2, 0x20, RZ ;  /* 0x0000002002027810 */ /* 0x001fe40007f1e0ff */
[----:B------:R-:W-:Y:S02]  /*0490*/  LEA R14, R5, R14, 0x3 ;  /* 0x0000000e050e7211 */ /* 0x000fe400078e18ff */
[----:B------:R-:W-:Y:S01]  /*04a0*/  IADD3.X R3, PT, PT, RZ, R3, RZ, P0, !PT ;  /* 0x00000003ff037210 */ /* 0x000fe200007fe4ff */
[----:B--2---:R-:W-:-:S04]  /*04b0*/  IMAD R21, R21, R22, R12 ;  /* 0x0000001615157224 */ /* 0x004fc800078e020c */
[----:B---3--:R-:W-:-:S04]  /*04c0*/  IMAD R19, R19, R20, R21 ;  /* 0x0000001413137224 */ /* 0x008fc800078e0215 */
[----:B----4-:R-:W-:-:S04]  /*04d0*/  IMAD R17, R17, R18, R19 ;  /* 0x0000001211117224 */ /* 0x010fc800078e0213 */
[----:B-----5:R-:W-:-:S04]  /*04e0*/  IMAD R15, R15, R16, R17 ;  /* 0x000000100f0f7224 */ /* 0x020fc800078e0211 */
[----:B------:R-:W-:-:S04]  /*04f0*/  IMAD R4, R23, R4, R15 ;  /* 0x0000000417047224 */ /* 0x000fc800078e020f */
[----:B------:R-:W-:-:S04]  /*0500*/  IMAD R4, R24, R7, R4 ;  /* 0x0000000718047224 */ /* 0x000fc800078e0204 */
[----:B------:R-:W-:-:S04]  /*0510*/  IMAD R4, R25, R8, R4 ;  /* 0x0000000819047224 */ /* 0x000fc800078e0204 */
[----:B------:R-:W-:Y:S01]  /*0520*/  IMAD R12, R27, R10, R4 ;  /* 0x0000000a1b0c7224 */ /* 0x000fe200078e0204 */
[----:B------:R-:W-:Y:S06]  /*0530*/  BRA.U UP0, `(.L_x_1) ;  /* 0xfffffffd003c7547 */ /* 0x000fec000b83ffff */
.L_x_0:
[----:B------:R-:W-:-:S04]  /*0540*/  ULOP3.LUT UR6, UR20, 0x7, URZ, 0xc0, !UPT ;  /* 0x0000000714067892 */ /* 0x000fc8000f8ec0ff */
[----:B------:R-:W-:-:S09]  /*0550*/  UISETP.NE.AND UP0, UPT, UR6, URZ, UPT ;  /* 0x000000ff0600728c */ /* 0x000fd2000bf05270 */
[----:B------:R-:W-:Y:S05]  /*0560*/  BRA.U !UP0, `(.L_x_2) ;  /* 0x0000000508387547 */ /* 0x000fea000b800000 */
[----:B------:R-:W-:Y:S02]  /*0570*/  UISETP.GE.U32.AND UP0, UPT, UR6, 0x4, UPT ;  /* 0x000000040600788c */ /* 0x000fe4000bf06070 */
[----:B------:R-:W-:-:S04]  /*0580*/  ULOP3.LUT UR5, UR20, 0x3, URZ, 0xc0, !UPT ;  /* 0x0000000314057892 */ /* 0x000fc8000f8ec0ff */
[----:B------:R-:W-:-:S03]  /*0590*/  UISETP.NE.AND UP1, UPT, UR5, URZ, UPT ;  /* 0x000000ff0500728c */ /* 0x000fc6000bf25270 */
[----:B------:R-:W-:Y:S08]  /*05a0*/  BRA.U !UP0, `(.L_x_3) ;  /* 0x00000001087c7547 */ /* 0x000ff0000b800000 */
[----:B------:R-:W1:Y:S01]  /*05b0*/  LDC.64 R6, c[0x0][0x388] ;  /* 0x0000e200ff067b82 */ /* 0x000e620000000a00 */
[----:B------:R-:W2:Y:S01]  /*05c0*/  LDCU.64 UR6, c[0x0][0x380] ;  /* 0x00007000ff0677ac */ /* 0x000ea20008000a00 */
[----:B------:R-:W-:Y:S01]  /*05d0*/  IMAD.U32 R9, RZ, RZ, UR4 ;  /* 0x00000004ff097e24 */ /* 0x000fe2000f8e00ff */
[C---:B------:R-:W-:Y:S02]  /*05e0*/  IADD3 R3, PT, PT, R13.reuse, UR4, RZ ;  /* 0x000000040d037c10 */ /* 0x040fe4000fffe0ff */
[----:B------:R-:W-:Y:S01]  /*05f0*/  IADD3 R10, P0, PT, R13, UR4, RZ ;  /* 0x000000040d0a7c10 */ /* 0x000fe2000ff1e0ff */
[----:B------:R-:W-:Y:S01]  /*0600*/  IMAD R9, R9, UR20, R0 ;  /* 0x0000001409097c24 */ /* 0x000fe2000f8e0200 */
[----:B------:R-:W-:Y:S01]  /*0610*/  MOV R11, UR20 ;  /* 0x00000014000b7c02 */ /* 0x000fe20008000f00 */
[----:B------:R-:W3:Y:S01]  /*0620*/  LDC.64 R4, c[0x0][0x380] ;  /* 0x0000e000ff047b82 */ /* 0x000ee20000000a00 */
[----:B------:R-:W-:Y:S01]  /*0630*/  MOV R15, UR20 ;  /* 0x00000014000f7c02 */ /* 0x000fe20008000f00 */
[----:B-1----:R-:W-:Y:S01]  /*0640*/  IMAD.WIDE R6, R9, 0x4, R6 ;  /* 0x0000000409067825 */ /* 0x002fe200078e0206 */
[----:B------:R-:W-:-:S05]  /*0650*/  MOV R9, UR20 ;  /* 0x0000001400097c02 */ /* 0x000fca0008000f00 */
[----:B------:R-:W-:Y:S02]  /*0660*/  IMAD.WIDE R8, R9, 0x4, R6 ;  /* 0x0000000409087825 */ /* 0x000fe400078e0206 */
[----:B0-----:R-:W4:Y:S02]  /*0670*/  LDG.E R6, desc[UR18][R6.64] ;  /* 0x0000001206067981 */ /* 0x001f24000c1e1900 */
[----:B---3--:R-:W-:Y:S01]  /*0680*/  IMAD.WIDE.U32 R4, R3, 0x4, R4 ;  /* 0x0000000403047825 */ /* 0x008fe200078e0004 */
[----:B------:R-:W-:Y:S01]  /*0690*/  IADD3.X R3, PT, PT, RZ, RZ, RZ, P0, !PT ;  /* 0x000000ffff037210 */ /* 0x000fe200007fe4ff */
[----:B------:R-:W3:Y:S01]  /*06a0*/  LDG.E R17, desc[UR18][R8.64] ;  /* 0x0000001208117981 */ /* 0x000ee2000c1e1900 */
[----:B--2---:R-:W-:-:S03]  /*06b0*/  LEA R2, P0, R10, UR6, 0x2 ;  /* 0x000000060a027c11 */ /* 0x004fc6000f8010ff */
[----:B------:R-:W4:Y:S01]  /*06c0*/  LDG.E R5, desc[UR18][R4.64] ;  /* 0x0000001204057981 */ /* 0x000f22000c1e1900 */
[----:B------:R-:W-:Y:S01]  /*06d0*/  LEA.HI.X R3, R10, UR7, R3, 0x2, P0 ;  /* 0x000000070a037c11 */ /* 0x000fe200080f1403 */
[----:B------:R-:W-:-:S04]  /*06e0*/  IMAD.WIDE R10, R11, 0x4, R8 ;  /* 0x000000040b0a7825 */ /* 0x000fc800078e0208 */
[----:B------:R-:W3:Y:S01]  /*06f0*/  LDG.E R16, desc[UR18][R2.64+0x4] ;  /* 0x0000041202107981 */ /* 0x000ee2000c1e1900 */
[----:B------:R-:W-:-:S03]  /*0700*/  IMAD.WIDE R14, R15, 0x4, R10 ;  /* 0x000000040f0e7825 */ /* 0x000fc600078e020a */
[----:B------:R-:W2:Y:S04]  /*0710*/  LDG.E R19, desc[UR18][R10.64] ;  /* 0x000000120a137981 */ /* 0x000ea8000c1e1900 */
[----:B------:R-:W2:Y:S04]  /*0720*/  LDG.E R18, desc[UR18][R2.64+0x8] ;  /* 0x0000081202127981 */ /* 0x000ea8000c1e1900 */
[----:B------:R-:W5:Y:S04]  /*0730*/  LDG.E R20, desc[UR18][R2.64+0xc] ;  /* 0x00000c1202147981 */ /* 0x000f68000c1e1900 */
[----:B------:R-:W5:Y:S01]  /*0740*/  LDG.E R14, desc[UR18][R14.64] ;  /* 0x000000120e0e7981 */ /* 0x000f62000c1e1900 */
[----:B------:R-:W-:Y:S01]  /*0750*/  UIADD3 UR4, UPT, UPT, UR4, 0x4, URZ ;  /* 0x0000000404047890 */ /* 0x000fe2000fffe0ff */
[----:B----4-:R-:W-:-:S04]  /*0760*/  IMAD R5, R5, R6, R12 ;  /* 0x0000000605057224 */ /* 0x010fc800078e020c */
[----:B---3--:R-:W-:-:S04]  /*0770*/  IMAD R5, R16, R17, R5 ;  /* 0x0000001110057224 */ /* 0x008fc800078e0205 */
[----:B--2---:R-:W-:-:S04]  /*0780*/  IMAD R5, R18, R19, R5 ;  /* 0x0000001312057224 */ /* 0x004fc800078e0205 */
[----:B-----5:R-:W-:-:S07]  /*0790*/  IMAD R12, R20, R14, R5 ;  /* 0x0000000e140c7224 */ /* 0x020fce00078e0205 */
.L_x_3:
[----:B------:R-:W-:Y:S05]  /*07a0*/  BRA.U !UP1, `(.L_x_2) ;  /* 0x0000000109a87547 */ /* 0x000fea000b800000 */
[----:B------:R-:W-:Y:S01]  /*07b0*/  UISETP.NE.AND UP0, UPT, UR5, 0x1, UPT ;  /* 0x000000010500788c */ /* 0x000fe2000bf05270 */
[----:B------:R-:W-:Y:S01]  /*07c0*/  MOV R7, UR4 ;  /* 0x0000000400077c02 */ /* 0x000fe20008000f00 */
[----:B------:R-:W-:Y:S02]  /*07d0*/  ULOP3.LUT UR5, UR20, 0x1, URZ, 0xc0, !UPT ;  /* 0x0000000114057892 */ /* 0x000fe4000f8ec0ff */
[----:B------:R-:W-:Y:S02]  /*07e0*/  MOV R15, UR20 ;  /* 0x00000014000f7c02 */ /* 0x000fe40008000f00 */
[----:B------:R-:W-:Y:S01]  /*07f0*/  UISETP.NE.U32.AND UP1, UPT, UR5, 0x1, UPT ;  /* 0x000000010500788c */ /* 0x000fe2000bf25070 */
[----:B------:R-:W-:-:S04]  /*0800*/  PLOP3.LUT P1, PT, PT, PT, UP0, 0x80, 0x8 ;  /* 0x000000000008781c */ /* 0x000fc80003f2f008 */
[----:B------:R-:W1:Y:S01]  /*0810*/  @UP0 LDCU.128 UR8, c[0x0][0x380] ;  /* 0x00007000ff0807ac */ /* 0x000e620008000c00 */
[----:B------:R-:W-:Y:S01]  /*0820*/  PLOP3.LUT P0, PT, PT, PT, UP1, 0x80, 0x8 ;  /* 0x000000000008781c */ /* 0x000fe20003f0f018 */
[----:B------:R-:W2:Y:S04]  /*0830*/  @UP0 LDCU.64 UR6, c[0x0][0x380] ;  /* 0x00007000ff0607ac */ /* 0x000ea80008000a00 */
[----:B------:R-:W3:Y:S03]  /*0840*/  @!UP1 LDCU.128 UR12, c[0x0][0x380] ;  /* 0x00007000ff0c97ac */ /* 0x000ee60008000c00 */
[C---:B------:R-:W-:Y:S02]  /*0850*/  @P1 IADD3 R3, PT, PT, R13.reuse, UR4, RZ ;  /* 0x000000040d031c10 */ /* 0x040fe4000fffe0ff */
[----:B------:R-:W-:Y:S01]  /*0860*/  @P1 IADD3 R6, P2, PT, R13, UR4, RZ ;  /* 0x000000040d061c10 */ /* 0x000fe2000ff5e0ff */
[----:B------:R-:W-:Y:S01]  /*0870*/  @UP0 UIADD3 UR4, UPT, UPT, UR4, 0x2, URZ ;  /* 0x0000000204040890 */ /* 0x000fe2000fffe0ff */
[----:B-1----:R-:W-:Y:S01]  /*0880*/  MOV R11, UR9 ;  /* 0x00000009000b7c02 */ /* 0x002fe20008000f00 */
[----:B------:R-:W-:Y:S01]  /*0890*/  IMAD.U32 R10, RZ, RZ, UR8 ;  /* 0x00000008ff0a7e24 */ /* 0x000fe2000f8e00ff */
[----:B------:R-:W-:-:S02]  /*08a0*/  MOV R4, UR10 ;  /* 0x0000000a00047c02 */ /* 0x000fc40008000f00 */
[----:B------:R-:W-:Y:S01]  /*08b0*/  MOV R5, UR11 ;  /* 0x0000000b00057c02 */ /* 0x000fe20008000f00 */
[----:B------:R-:W-:-:S04]  /*08c0*/  @P1 IMAD.WIDE.U32 R10, R3, 0x4, R10 ;  /* 0x00000004030a1825 */ /* 0x000fc800078e000a */
[----:B------:R-:W-:Y:S01]  /*08d0*/  @P1 IMAD R3, R7, UR20, R0 ;  /* 0x0000001407031c24 */ /* 0x000fe2000f8e0200 */
[----:B------:R-:W-:Y:S01]  /*08e0*/  @P1 IADD3.X R7, PT, PT, RZ, RZ, RZ, P2, !PT ;  /* 0x000000ffff071210 */ /* 0x000fe200017fe4ff */
[----:B------:R-:W-:Y:S01]  /*08f0*/  IMAD.U32 R19, RZ, RZ, UR4 ;  /* 0x00000004ff137e24 */ /* 0x000fe2000f8e00ff */
[C---:B--2---:R-:W-:Y:S01]  /*0900*/  @P1 LEA R2, P2, R6.reuse, UR6, 0x2 ;  /* 0x0000000606021c11 */ /* 0x044fe2000f8410ff */
[----:B------:R-:W-:Y:S01]  /*0910*/  @P1 IMAD.WIDE R4, R3, 0x4, R4 ;  /* 0x0000000403041825 */ /* 0x000fe200078e0204 */
[----:B------:R-:W-:Y:S01]  /*0920*/  @!P0 IADD3 R17, PT, PT, R13, UR4, RZ ;  /* 0x000000040d118c10 */ /* 0x000fe2000fffe0ff */
[----:B0-----:R-:W2:Y:S01]  /*0930*/  @P1 LDG.E R11, desc[UR18][R10.64] ;  /* 0x000000120a0b1981 */ /* 0x001ea2000c1e1900 */
[----:B------:R-:W-:Y:S01]  /*0940*/  @P1 LEA.HI.X R3, R6, UR7, R7, 0x2, P2 ;  /* 0x0000000706031c11 */ /* 0x000fe200090f1407 */
[----:B------:R-:W-:Y:S01]  /*0950*/  @!P0 IMAD R19, R19, UR20, R0 ;  /* 0x0000001413138c24 */ /* 0x000fe2000f8e0200 */
[----:B---3--:R-:W-:Y:S01]  /*0960*/  MOV R6, UR12 ;  /* 0x0000000c00067c02 */ /* 0x008fe20008000f00 */
[----:B------:R-:W-:Y:S01]  /*0970*/  @P1 IMAD.WIDE R14, R15, 0x4, R4 ;  /* 0x000000040f0e1825 */ /* 0x000fe200078e0204 */
[----:B------:R-:W-:Y:S01]  /*0980*/  MOV R7, UR13 ;  /* 0x0000000d00077c02 */ /* 0x000fe20008000f00 */
[----:B------:R-:W2:Y:S01]  /*0990*/  @P1 LDG.E R4, desc[UR18][R4.64] ;  /* 0x0000001204041981 */ /* 0x000ea2000c1e1900 */
[----:B------:R-:W-:-:S02]  /*09a0*/  MOV R8, UR14 ;  /* 0x0000000e00087c02 */ /* 0x000fc40008000f00 */
[----:B------:R-:W-:Y:S01]  /*09b0*/  MOV R9, UR15 ;  /* 0x0000000f00097c02 */ /* 0x000fe20008000f00 */
[----:B------:R-:W-:Y:S01]  /*09c0*/  @!P0 IMAD.WIDE.U32 R6, R17, 0x4, R6 ;  /* 0x0000000411068825 */ /* 0x000fe200078e0006 */
[----:B------:R-:W3:Y:S03]  /*09d0*/  @P1 LDG.E R14, desc[UR18][R14.64] ;  /* 0x000000120e0e1981 */ /* 0x000ee6000c1e1900 */
[----:B------:R-:W-:Y:S01]  /*09e0*/  @!P0 IMAD.WIDE R8, R19, 0x4, R8 ;  /* 0x0000000413088825 */ /* 0x000fe200078e0208 */
[----:B------:R-:W3:Y:S04]  /*09f0*/  @P1 LDG.E R2, desc[UR18][R2.64+0x4] ;  /* 0x0000041202021981 */ /* 0x000ee8000c1e1900 */
[----:B------:R-:W4:Y:S04]  /*0a00*/  @!P0 LDG.E R7, desc[UR18][R6.64] ;  /* 0x0000001206078981 */ /* 0x000f28000c1e1900 */
[----:B------:R-:W4:Y:S01]  /*0a10*/  @!P0 LDG.E R8, desc[UR18][R8.64] ;  /* 0x0000001208088981 */ /* 0x000f22000c1e1900 */
[----:B--2---:R-:W-:-:S04]  /*0a20*/  @P1 IMAD R11, R11, R4, R12 ;  /* 0x000000040b0b1224 */ /* 0x004fc800078e020c */
[----:B---3--:R-:W-:-:S04]  /*0a30*/  @P1 IMAD R12, R2, R14, R11 ;  /* 0x0000000e020c1224 */ /* 0x008fc800078e020b */
[----:B----4-:R-:W-:-:S07]  /*0a40*/  @!P0 IMAD R12, R7, R8, R12 ;  /* 0x00000008070c8224 */ /* 0x010fce00078e020c */
.L_x_2:
[----:B------:R-:W1:Y:S01]  /*0a50*/  LDC.64 R2, c[0x0][0x390] ;  /* 0x0000e400ff027b82 */ /* 0x000e620000000a00 */
[----:B------:R-:W-:-:S05]  /*0a60*/  IADD3 R13, PT, PT, R0, R13, RZ ;  /* 0x0000000d000d7210 */ /* 0x000fca0007ffe0ff */
[----:B-1----:R-:W-:Y:S02]  /*0a70*/  IMAD.WIDE R2, R13, 0x4, R2 ;  /* 0x000000040d027825 */ /* 0x002fe400078e0202 */
[----:B------:R-:W-:Y:S06]  /*0a80*/  BAR.SYNC.DEFER_BLOCKING 0x0 ;  /* 0x0000000000007b1d */ /* 0x000fec0000010000 */
[----:B0-----:R-:W-:Y:S01]  /*0a90*/  STG.E desc[UR18][R2.64], R12 ;  /* 0x0000000c02007986 */ /* 0x001fe2000c101912 */
[----:B------:R-:W-:Y:S05]  /*0aa0*/  EXIT ;  /* 0x000000000000794d */ /* 0x000fea0003800000 */
.L_x_4:
[----:B------:R-:W-:-:S00]  /*0ab0*/  BRA `(.L_x_4) ;  /* 0xfffffffc00fc7947 */ /* 0x000fc0000383ffff */
[----:B------:R-:W-:-:S00]  /*0ac0*/  NOP ;  /* 0x0000000000007918 */ /* 0x000fc00000000000 */
        /* <DEDUP_REMOVED lines=11> */
.L_x_5:


//--------------------- .nv.shared.reserved.0     --------------------------
	.section	.nv.shared.reserved.0,"aw",@nobits
	.weak		__nv_reservedSMEM_offset_0_alias
	.size		__nv_reservedSMEM_offset_0_alias, 0, 64
	.other		__nv_reservedSMEM_offset_0_alias,@"STO_CUDA_RESERVED_SHARED STV_DEFAULT"
__nv_reservedSMEM_offset_0_alias:
	.zero		0
	.zero		64


//--------------------- .nv.constant0._Z15kernel_multiplyPiS_S_i --------------------------
	.section	.nv.constant0._Z15kernel_multiplyPiS_S_i,"a",@progbits
	.sectionflags	@""
	.align	4
.nv.constant0._Z15kernel_multiplyPiS_S_i:
	.zero		924


//--------------------- SYMBOLS --------------------------

	.type		.nv.reservedSmem.offset0,@object
	.size		.nv.reservedSmem.offset0,0x4
